//
// Generated by NVIDIA NVVM Compiler
//
// Compiler Build ID: CL-36424714
// Cuda compilation tools, release 13.0, V13.0.88
// Based on NVVM 20.0.0
//

.version 9.0
.target sm_100
.address_size 64

	// .globl	_Z9transposePiS_ii
// _ZZ9transposePiS_iiE4tile has been demoted

.visible .entry _Z9transposePiS_ii(
	.param .u64 .ptr .align 1 _Z9transposePiS_ii_param_0,
	.param .u64 .ptr .align 1 _Z9transposePiS_ii_param_1,
	.param .u32 _Z9transposePiS_ii_param_2,
	.param .u32 _Z9transposePiS_ii_param_3
)
{
	.reg .pred 	%p<39>;
	.reg .b16 	%rs<4>;
	.reg .b32 	%r<197>;
	.reg .b64 	%rd<25>;
	// demoted variable
	.shared .align 4 .b8 _ZZ9transposePiS_iiE4tile[4224];
	ld.param.u64 	%rd4, [_Z9transposePiS_ii_param_0];
	ld.param.u64 	%rd5, [_Z9transposePiS_ii_param_1];
	ld.param.u32 	%r111, [_Z9transposePiS_ii_param_2];
	ld.param.u32 	%r112, [_Z9transposePiS_ii_param_3];
	cvta.to.global.u64 	%rd1, %rd4;
	cvta.to.global.u64 	%rd2, %rd5;
	mov.u32 	%r114, %ctaid.x;
	shl.b32 	%r115, %r114, 5;
	mov.u32 	%r1, %tid.x;
	add.s32 	%r2, %r115, %r1;
	mov.u32 	%r3, %tid.y;
	mov.u32 	%r116, %ctaid.y;
	shl.b32 	%r4, %r116, 5;
	add.s32 	%r117, %r4, %r1;
	mad.lo.s32 	%r192, %r111, %r3, %r117;
	mul.lo.s32 	%r6, %r112, %r2;
	shl.b32 	%r118, %r1, 2;
	mov.u32 	%r119, _ZZ9transposePiS_iiE4tile;
	add.s32 	%r7, %r119, %r118;
	mov.u32 	%r8, %ntid.y;
	cvt.u16.u32 	%rs1, %r8;
	div.u16 	%rs2, 31, %rs1;
	add.s16 	%rs3, %rs2, 1;
	cvt.u32.u16 	%r9, %rs3;
	and.b32  	%r10, %r9, 3;
	setp.gt.u32 	%p1, %r8, 10;
	mov.b32 	%r175, 0;
	@%p1 bra 	$L__BB0_11;
	add.s32 	%r173, %r3, %r6;
	add.s32 	%r172, %r3, %r8;
	shl.b32 	%r121, %r8, 1;
	add.s32 	%r170, %r3, %r121;
	mul.lo.s32 	%r14, %r3, 132;
	mul.lo.s32 	%r122, %r8, 3;
	add.s32 	%r169, %r3, %r122;
	add.s32 	%r168, %r173, %r122;
	add.s32 	%r167, %r173, %r121;
	add.s32 	%r166, %r172, %r6;
	and.b32  	%r123, %r9, 60;
	neg.s32 	%r164, %r123;
	mov.b32 	%r175, 0;
	mov.u32 	%r165, %r3;
	mov.u32 	%r171, %r7;
$L__BB0_2:
	setp.ge.s32 	%p2, %r2, %r111;
	setp.gt.u32 	%p3, %r165, 31;
	or.pred  	%p4, %p2, %p3;
	@%p4 bra 	$L__BB0_4;
	mul.wide.u32 	%rd6, %r173, 4;
	add.s64 	%rd7, %rd1, %rd6;
	ld.global.u32 	%r124, [%rd7];
	add.s32 	%r125, %r171, %r14;
	st.shared.u32 	[%r125], %r124;
$L__BB0_4:
	setp.gt.u32 	%p6, %r172, 31;
	or.pred  	%p7, %p2, %p6;
	@%p7 bra 	$L__BB0_6;
	mul.wide.u32 	%rd8, %r166, 4;
	add.s64 	%rd9, %rd1, %rd8;
	ld.global.u32 	%r126, [%rd9];
	add.s32 	%r127, %r3, %r8;
	mad.lo.s32 	%r128, %r127, 132, %r171;
	st.shared.u32 	[%r128], %r126;
$L__BB0_6:
	setp.gt.u32 	%p9, %r170, 31;
	or.pred  	%p10, %p2, %p9;
	@%p10 bra 	$L__BB0_8;
	mul.wide.u32 	%rd10, %r167, 4;
	add.s64 	%rd11, %rd1, %rd10;
	ld.global.u32 	%r129, [%rd11];
	mad.lo.s32 	%r130, %r8, 264, %r14;
	add.s32 	%r131, %r171, %r130;
	st.shared.u32 	[%r131], %r129;
$L__BB0_8:
	setp.gt.u32 	%p12, %r169, 31;
	or.pred  	%p13, %p2, %p12;
	@%p13 bra 	$L__BB0_10;
	mul.wide.u32 	%rd12, %r168, 4;
	add.s64 	%rd13, %rd1, %rd12;
	ld.global.u32 	%r132, [%rd13];
	mad.lo.s32 	%r133, %r8, 396, %r14;
	add.s32 	%r134, %r171, %r133;
	st.shared.u32 	[%r134], %r132;
$L__BB0_10:
	shl.b32 	%r135, %r8, 2;
	add.s32 	%r175, %r175, %r135;
	add.s32 	%r173, %r173, %r135;
	add.s32 	%r172, %r172, %r135;
	mad.lo.s32 	%r171, %r8, 528, %r171;
	add.s32 	%r170, %r170, %r135;
	add.s32 	%r169, %r169, %r135;
	add.s32 	%r168, %r168, %r135;
	add.s32 	%r167, %r167, %r135;
	add.s32 	%r166, %r166, %r135;
	add.s32 	%r165, %r165, %r135;
	add.s32 	%r164, %r164, 4;
	setp.ne.s32 	%p14, %r164, 0;
	@%p14 bra 	$L__BB0_2;
$L__BB0_11:
	setp.eq.s32 	%p15, %r10, 0;
	@%p15 bra 	$L__BB0_16;
	add.s32 	%r177, %r3, %r175;
	add.s32 	%r179, %r177, %r6;
	shl.b32 	%r136, %r1, 2;
	mad.lo.s32 	%r137, %r177, 132, %r136;
	mov.u32 	%r138, _ZZ9transposePiS_iiE4tile;
	add.s32 	%r178, %r138, %r137;
	mul.lo.s32 	%r46, %r8, 132;
	neg.s32 	%r176, %r10;
$L__BB0_13:
	.pragma "nounroll";
	setp.ge.s32 	%p16, %r2, %r111;
	setp.gt.u32 	%p17, %r177, 31;
	or.pred  	%p18, %p16, %p17;
	@%p18 bra 	$L__BB0_15;
	mul.wide.u32 	%rd14, %r179, 4;
	add.s64 	%rd15, %rd1, %rd14;
	ld.global.u32 	%r139, [%rd15];
	st.shared.u32 	[%r178], %r139;
$L__BB0_15:
	add.s32 	%r179, %r179, %r8;
	add.s32 	%r178, %r178, %r46;
	add.s32 	%r177, %r177, %r8;
	add.s32 	%r176, %r176, 1;
	setp.ne.s32 	%p19, %r176, 0;
	@%p19 bra 	$L__BB0_13;
$L__BB0_16:
	setp.gt.u32 	%p20, %r8, 10;
	bar.sync 	0;
	mul.lo.s32 	%r56, %r112, %r111;
	mov.b32 	%r191, 0;
	@%p20 bra 	$L__BB0_27;
	shl.b32 	%r57, %r8, 2;
	add.s32 	%r188, %r3, %r8;
	shl.b32 	%r59, %r188, 2;
	shl.b32 	%r60, %r8, 4;
	shl.b32 	%r142, %r8, 1;
	add.s32 	%r186, %r3, %r142;
	shl.b32 	%r143, %r8, 3;
	shl.b32 	%r62, %r3, 2;
	add.s32 	%r63, %r143, %r62;
	mad.lo.s32 	%r185, %r8, 3, %r3;
	mad.lo.s32 	%r65, %r8, 12, %r62;
	add.s32 	%r144, %r3, 2;
	mad.lo.s32 	%r145, %r111, %r144, %r1;
	add.s32 	%r183, %r145, %r4;
	shl.b32 	%r67, %r111, 2;
	add.s32 	%r146, %r3, 3;
	mad.lo.s32 	%r147, %r111, %r146, %r1;
	add.s32 	%r182, %r147, %r4;
	mad.lo.s32 	%r148, %r111, %r3, %r111;
	add.s32 	%r149, %r1, %r148;
	add.s32 	%r181, %r149, %r4;
	and.b32  	%r150, %r9, 60;
	neg.s32 	%r180, %r150;
	shl.b32 	%r151, %r1, 7;
	add.s32 	%r187, %r7, %r151;
	mov.b32 	%r191, 0;
	mov.u32 	%r184, %r3;
$L__BB0_18:
	setp.ge.s32 	%p21, %r192, %r56;
	setp.gt.u32 	%p22, %r184, 31;
	or.pred  	%p23, %p21, %p22;
	@%p23 bra 	$L__BB0_20;
	add.s32 	%r152, %r187, %r62;
	ld.shared.u32 	%r153, [%r152];
	mul.wide.s32 	%rd16, %r192, 4;
	add.s64 	%rd17, %rd2, %rd16;
	st.global.u32 	[%rd17], %r153;
$L__BB0_20:
	add.s32 	%r83, %r192, %r111;
	setp.ge.s32 	%p24, %r83, %r56;
	setp.gt.u32 	%p25, %r188, 31;
	or.pred  	%p26, %p24, %p25;
	@%p26 bra 	$L__BB0_22;
	add.s32 	%r154, %r187, %r59;
	ld.shared.u32 	%r155, [%r154];
	mul.wide.s32 	%rd18, %r181, 4;
	add.s64 	%rd19, %rd2, %rd18;
	st.global.u32 	[%rd19], %r155;
$L__BB0_22:
	add.s32 	%r84, %r83, %r111;
	setp.ge.s32 	%p27, %r84, %r56;
	setp.gt.u32 	%p28, %r186, 31;
	or.pred  	%p29, %p27, %p28;
	@%p29 bra 	$L__BB0_24;
	add.s32 	%r156, %r187, %r63;
	ld.shared.u32 	%r157, [%r156];
	mul.wide.s32 	%rd20, %r183, 4;
	add.s64 	%rd21, %rd2, %rd20;
	st.global.u32 	[%rd21], %r157;
$L__BB0_24:
	add.s32 	%r85, %r84, %r111;
	setp.ge.s32 	%p30, %r85, %r56;
	setp.gt.u32 	%p31, %r185, 31;
	or.pred  	%p32, %p30, %p31;
	@%p32 bra 	$L__BB0_26;
	add.s32 	%r158, %r187, %r65;
	ld.shared.u32 	%r159, [%r158];
	mul.wide.s32 	%rd22, %r182, 4;
	add.s64 	%rd23, %rd2, %rd22;
	st.global.u32 	[%rd23], %r159;
$L__BB0_26:
	add.s32 	%r192, %r85, %r111;
	add.s32 	%r191, %r191, %r57;
	add.s32 	%r188, %r188, %r57;
	add.s32 	%r187, %r187, %r60;
	add.s32 	%r186, %r186, %r57;
	add.s32 	%r185, %r185, %r57;
	add.s32 	%r184, %r184, %r57;
	add.s32 	%r183, %r183, %r67;
	add.s32 	%r182, %r182, %r67;
	add.s32 	%r181, %r181, %r67;
	add.s32 	%r180, %r180, 4;
	setp.ne.s32 	%p33, %r180, 0;
	@%p33 bra 	$L__BB0_18;
$L__BB0_27:
	setp.eq.s32 	%p34, %r10, 0;
	@%p34 bra 	$L__BB0_32;
	add.s32 	%r194, %r3, %r191;
	shl.b32 	%r160, %r194, 2;
	mad.lo.s32 	%r161, %r1, 132, %r160;
	mov.u32 	%r162, _ZZ9transposePiS_iiE4tile;
	add.s32 	%r195, %r162, %r161;
	shl.b32 	%r101, %r8, 2;
	neg.s32 	%r193, %r10;
$L__BB0_29:
	.pragma "nounroll";
	mul.wide.s32 	%rd24, %r192, 4;
	add.s64 	%rd3, %rd2, %rd24;
	setp.ge.s32 	%p35, %r192, %r56;
	setp.gt.u32 	%p36, %r194, 31;
	or.pred  	%p37, %p35, %p36;
	@%p37 bra 	$L__BB0_31;
	ld.shared.u32 	%r163, [%r195];
	st.global.u32 	[%rd3], %r163;
$L__BB0_31:
	add.s32 	%r192, %r192, %r111;
	add.s32 	%r195, %r195, %r101;
	add.s32 	%r194, %r194, %r8;
	add.s32 	%r193, %r193, 1;
	setp.ne.s32 	%p38, %r193, 0;
	@%p38 bra 	$L__BB0_29;
$L__BB0_32:
	ret;

}


// ===== COMPILED SASS (sm_100) =====

	.target	sm_100

	.elftype	@"ET_EXEC"


//--------------------- .note.nv.tkinfo           --------------------------
	.section	.note.nv.tkinfo,"",@"SHT_NOTE"
	.sectionflags	@"SHF_NOTE_NV_TKINFO"
	.tkinfo
        /*0018*/ 	.word	0x00000002
        /*0030*/ 	.string	""
        /*0030*/ 	.string	"ptxas"
        /*0030*/ 	.string	"Cuda compilation tools, release 13.0, V13.0.88"
        /*0030*/ 	.string	"Build cuda_13.0.r13.0/compiler.36424714_0"
        /*0030*/ 	.string	"-arch sm_100 -m 64 "



//--------------------- .note.nv.cuinfo           --------------------------
	.section	.note.nv.cuinfo,"",@"SHT_NOTE"
	.sectionflags	@"SHF_NOTE_NV_CUINFO"
        /*0018*/ 	.short	0x0002
        /*001a*/ 	.short	0x0064
        /*001c*/ 	.short	0x0082
	.zero		2


//--------------------- .nv.info                  --------------------------
	.section	.nv.info,"",@"SHT_CUDA_INFO"
	.align	4


	//----- nvinfo : EIATTR_REGCOUNT
	.align		4
        /*0000*/ 	.byte	0x04, 0x2f
        /*0002*/ 	.short	(.L_1 - .L_0)
	.align		4
.L_0:
        /*0004*/ 	.word	index@(_Z9transposePiS_ii)
        /*0008*/ 	.word	0x00000020


	//----- nvinfo : EIATTR_FRAME_SIZE
	.align		4
.L_1:
        /*000c*/ 	.byte	0x04, 0x11
        /*000e*/ 	.short	(.L_3 - .L_2)
	.align		4
.L_2:
        /*0010*/ 	.word	index@($__internal_0_$__cuda_sm20_div_u16)
        /*0014*/ 	.word	0x00000000


	//----- nvinfo : EIATTR_FRAME_SIZE
	.align		4
.L_3:
        /*0018*/ 	.byte	0x04, 0x11
        /*001a*/ 	.short	(.L_5 - .L_4)
	.align		4
.L_4:
        /*001c*/ 	.word	index@(_Z9transposePiS_ii)
        /*0020*/ 	.word	0x00000000


	//----- nvinfo : EIATTR_MIN_STACK_SIZE
	.align		4
.L_5:
        /*0024*/ 	.byte	0x04, 0x12
        /*0026*/ 	.short	(.L_7 - .L_6)
	.align		4
.L_6:
        /*0028*/ 	.word	index@(_Z9transposePiS_ii)
        /*002c*/ 	.word	0x00000000
.L_7:


//--------------------- .nv.compat                --------------------------
	.section	.nv.compat,"",@"SHT_CUDA_COMPAT_INFO"
	.align	4
        /*0000*/ 	.byte	0x02, 0x09, 0x00, 0x00, 0x02, 0x02, 0x01, 0x00, 0x02, 0x05, 0x05, 0x00, 0x03, 0x07, 0x01, 0x01
        /*0010*/ 	.byte	0x02, 0x03, 0x00, 0x00, 0x02, 0x06, 0x01, 0x00, 0x04, 0x0b, 0x08, 0x00, 0x01, 0x00, 0x00, 0x00
        /*0020*/ 	.byte	0x00, 0x00, 0x00, 0x00


//--------------------- .nv.info._Z9transposePiS_ii --------------------------
	.section	.nv.info._Z9transposePiS_ii,"",@"SHT_CUDA_INFO"
	.sectionflags	@""
	.align	4


	//----- nvinfo : EIATTR_CUDA_API_VERSION
	.align		4
        /*0000*/ 	.byte	0x04, 0x37
        /*0002*/ 	.short	(.L_9 - .L_8)
.L_8:
        /*0004*/ 	.word	0x00000082


	//----- nvinfo : EIATTR_KPARAM_INFO
	.align		4
.L_9:
        /*0008*/ 	.byte	0x04, 0x17
        /*000a*/ 	.short	(.L_11 - .L_10)
.L_10:
        /*000c*/ 	.word	0x00000000
        /*0010*/ 	.short	0x0003
        /*0012*/ 	.short	0x0014
        /*0014*/ 	.byte	0x00, 0xf0, 0x11, 0x00


	//----- nvinfo : EIATTR_KPARAM_INFO
	.align		4
.L_11:
        /*0018*/ 	.byte	0x04, 0x17
        /*001a*/ 	.short	(.L_13 - .L_12)
.L_12:
        /*001c*/ 	.word	0x00000000
        /*0020*/ 	.short	0x0002
        /*0022*/ 	.short	0x0010
        /*0024*/ 	.byte	0x00, 0xf0, 0x11, 0x00


	//----- nvinfo : EIATTR_KPARAM_INFO
	.align		4
.L_13:
        /*0028*/ 	.byte	0x04, 0x17
        /*002a*/ 	.short	(.L_15 - .L_14)
.L_14:
        /*002c*/ 	.word	0x00000000
        /*0030*/ 	.short	0x0001
        /*0032*/ 	.short	0x0008
        /*0034*/ 	.byte	0x00, 0xf5, 0x21, 0x00


	//----- nvinfo : EIATTR_KPARAM_INFO
	.align		4
.L_15:
        /*0038*/ 	.byte	0x04, 0x17
        /*003a*/ 	.short	(.L_17 - .L_16)
.L_16:
        /*003c*/ 	.word	0x00000000
        /*0040*/ 	.short	0x0000
        /*0042*/ 	.short	0x0000
        /*0044*/ 	.byte	0x00, 0xf5, 0x21, 0x00


	//----- nvinfo : EIATTR_SPARSE_MMA_MASK
	.align		4
.L_17:
        /*0048*/ 	.byte	0x03, 0x50
        /*004a*/ 	.short	0x0000


	//----- nvinfo : EIATTR_MAXREG_COUNT
	.align		4
        /*004c*/ 	.byte	0x03, 0x1b
        /*004e*/ 	.short	0x00ff


	//----- nvinfo : EIATTR_NUM_BARRIERS
	.align		4
        /*0050*/ 	.byte	0x02, 0x4c
        /*0052*/ 	.byte	0x01
	.zero		1


	//----- nvinfo : EIATTR_MERCURY_ISA_VERSION
	.align		4
        /*0054*/ 	.byte	0x03, 0x5f
        /*0056*/ 	.short	0x0101


	//----- nvinfo : EIATTR_VRC_CTA_INIT_COUNT
	.align		4
        /*0058*/ 	.byte	0x02, 0x4a
	.zero		1
	.zero		1


	//----- nvinfo : EIATTR_EXIT_INSTR_OFFSETS
	.align		4
        /*005c*/ 	.byte	0x04, 0x1c
        /*005e*/ 	.short	(.L_19 - .L_18)


	//   ....[0]....
.L_18:
        /*0060*/ 	.word	0x00000b00


	//   ....[1]....
        /*0064*/ 	.word	0x00000c50


	//----- nvinfo : EIATTR_CRS_STACK_SIZE
	.align		4
.L_19:
        /*0068*/ 	.byte	0x04, 0x1e
        /*006a*/ 	.short	(.L_21 - .L_20)
.L_20:
        /*006c*/ 	.word	0x00000000


	//----- nvinfo : EIATTR_CBANK_PARAM_SIZE
	.align		4
.L_21:
        /*0070*/ 	.byte	0x03, 0x19
        /*0072*/ 	.short	0x0018


	//----- nvinfo : EIATTR_PARAM_CBANK
	.align		4
        /*0074*/ 	.byte	0x04, 0x0a
        /*0076*/ 	.short	(.L_23 - .L_22)
	.align		4
.L_22:
        /*0078*/ 	.word	index@(.nv.constant0._Z9transposePiS_ii)
        /*007c*/ 	.short	0x0380
        /*007e*/ 	.short	0x0018


	//----- nvinfo : EIATTR_SW_WAR
	.align		4
.L_23:
        /*0080*/ 	.byte	0x04, 0x36
        /*0082*/ 	.short	(.L_25 - .L_24)
.L_24:
        /*0084*/ 	.word	0x00000008
.L_25:


//--------------------- .nv.callgraph             --------------------------
	.section	.nv.callgraph,"",@"SHT_CUDA_CALLGRAPH"
	.align	4
	.sectionentsize	8
	.align		4
        /*0000*/ 	.word	0x00000000
	.align		4
        /*0004*/ 	.word	0xffffffff
	.align		4
        /*0008*/ 	.word	0x00000000
	.align		4
        /*000c*/ 	.word	0xfffffffe
	.align		4
        /*0010*/ 	.word	0x00000000
	.align		4
        /*0014*/ 	.word	0xfffffffd
	.align		4
        /*0018*/ 	.word	0x00000000
	.align		4
        /*001c*/ 	.word	0xfffffffc


//--------------------- .text._Z9transposePiS_ii  --------------------------
	.section	.text._Z9transposePiS_ii,"ax",@progbits
	.align	128
        .global         _Z9transposePiS_ii
        .type           _Z9transposePiS_ii,@function
        .size           _Z9transposePiS_ii,(.L_x_8 - _Z9transposePiS_ii)
        .other          _Z9transposePiS_ii,@"STO_CUDA_ENTRY STV_DEFAULT"
_Z9transposePiS_ii:
.text._Z9transposePiS_ii:
[----:B------:R-:W-:Y:S01]  /*0000*/  LDC R1, c[0x0][0x37c] ;  /* 0x0000df00ff017b82 */ /* 0x000fe20000000800 */
[----:B------:R-:W0:Y:S07]  /*0010*/  S2R R3, SR_TID.X ;  /* 0x0000000000037919 */ /* 0x000e2e0000002100 */
[----:B------:R-:W1:Y:S01]  /*0020*/  S2UR UR5, SR_CgaCtaId ;  /* 0x00000000000579c3 */ /* 0x000e620000008800 */
[----:B------:R-:W2:Y:S01]  /*0030*/  LDCU UR6, c[0x0][0x390] ;  /* 0x00007200ff0677ac */ /* 0x000ea20008000800 */
[----:B------:R-:W3:Y:S01]  /*0040*/  S2R R0, SR_CTAID.Y ;  /* 0x0000000000007919 */ /* 0x000ee20000002600 */
[----:B------:R-:W-:Y:S01]  /*0050*/  UMOV UR4, 0x400 ;  /* 0x0000040000047882 */ /* 0x000fe20000000000 */
[----:B------:R-:W4:Y:S04]  /*0060*/  S2R R4, SR_CTAID.X ;  /* 0x0000000000047919 */ /* 0x000f280000002500 */
[----:B------:R-:W5:Y:S01]  /*0070*/  LDC R2, c[0x0][0x364] ;  /* 0x0000d900ff027b82 */ /* 0x000f620000000800 */
[----:B------:R-:W2:Y:S01]  /*0080*/  S2R R5, SR_TID.Y ;  /* 0x0000000000057919 */ /* 0x000ea20000002200 */
[----:B-1----:R-:W-:-:S06]  /*0090*/  ULEA UR4, UR5, UR4, 0x18 ;  /* 0x0000000405047291 */ /* 0x002fcc000f8ec0ff */
[----:B0-----:R-:W-:Y:S02]  /*00a0*/  LEA R8, R3, UR4, 0x2 ;  /* 0x0000000403087c11 */ /* 0x001fe4000f8e10ff */
[----:B-----5:R-:W-:Y:S01]  /*00b0*/  LOP3.LUT R7, R2, 0xffff, RZ, 0xc0, !PT ;  /* 0x0000ffff02077812 */ /* 0x020fe200078ec0ff */
[--C-:B---3--:R-:W-:Y:S02]  /*00c0*/  IMAD R6, R0, 0x20, R3.reuse ;  /* 0x0000002000067824 */ /* 0x108fe400078e0203 */
[----:B----4-:R-:W-:Y:S02]  /*00d0*/  IMAD R4, R4, 0x20, R3 ;  /* 0x0000002004047824 */ /* 0x010fe400078e0203 */
[----:B--2---:R-:W-:Y:S01]  /*00e0*/  IMAD R6, R5, UR6, R6 ;  /* 0x0000000605067c24 */ /* 0x004fe2000f8e0206 */
[----:B------:R-:W-:-:S07]  /*00f0*/  MOV R13, 0x110 ;  /* 0x00000110000d7802 */ /* 0x000fce0000000f00 */
[----:B------:R-:W-:Y:S05]  /*0100*/  CALL.REL.NOINC `($__internal_0_$__cuda_sm20_div_u16) ;  /* 0x0000000800d47944 */ /* 0x000fea0003c00000 */
[----:B------:R-:W-:Y:S01]  /*0110*/  ISETP.GT.U32.AND P0, PT, R2, 0xa, PT ;  /* 0x0000000a0200780c */ /* 0x000fe20003f04070 */
[----:B------:R-:W0:Y:S01]  /*0120*/  LDCU.64 UR6, c[0x0][0x358] ;  /* 0x00006b00ff0677ac */ /* 0x000e220008000a00 */
[----:B------:R-:W-:Y:S01]  /*0130*/  IADD3 R9, PT, PT, R7, 0x1, RZ ;  /* 0x0000000107097810 */ /* 0x000fe20007ffe0ff */
[----:B------:R-:W-:-:S03]  /*0140*/  IMAD.MOV.U32 R14, RZ, RZ, RZ ;  /* 0x000000ffff0e7224 */ /* 0x000fc600078e00ff */
[----:B------:R-:W-:-:S07]  /*0150*/  LOP3.LUT R9, R9, 0xffff, RZ, 0xc0, !PT ;  /* 0x0000ffff09097812 */ /* 0x000fce00078ec0ff */
[----:B------:R-:W-:Y:S05]  /*0160*/  @P0 BRA `(.L_x_0) ;  /* 0x0000000000dc0947 */ /* 0x000fea0003800000 */
[----:B------:R-:W1:Y:S01]  /*0170*/  LDCU.64 UR4, c[0x0][0x390] ;  /* 0x00007200ff0477ac */ /* 0x000e620008000a00 */
[----:B------:R-:W-:Y:S01]  /*0180*/  LOP3.LUT R7, R9, 0x3c, RZ, 0xc0, !PT ;  /* 0x0000003c09077812 */ /* 0x000fe200078ec0ff */
[C---:B------:R-:W-:Y:S01]  /*0190*/  IMAD.IADD R29, R5.reuse, 0x1, R2 ;  /* 0x00000001051d7824 */ /* 0x040fe200078e0202 */
[C---:B------:R-:W-:Y:S01]  /*01a0*/  LEA R11, R2.reuse, R5, 0x1 ;  /* 0x00000005020b7211 */ /* 0x040fe200078e08ff */
[----:B------:R-:W-:Y:S01]  /*01b0*/  IMAD R23, R5, 0x84, RZ ;  /* 0x0000008405177824 */ /* 0x000fe200078e02ff */
[----:B------:R-:W-:Y:S01]  /*01c0*/  MOV R10, R8 ;  /* 0x00000008000a7202 */ /* 0x000fe20000000f00 */
[--C-:B------:R-:W-:Y:S02]  /*01d0*/  IMAD R21, R2, 0x3, R5.reuse ;  /* 0x0000000302157824 */ /* 0x100fe400078e0205 */
[----:B------:R-:W-:Y:S02]  /*01e0*/  IMAD.MOV.U32 R14, RZ, RZ, RZ ;  /* 0x000000ffff0e7224 */ /* 0x000fe400078e00ff */
[----:B------:R-:W-:-:S02]  /*01f0*/  IMAD.MOV.U32 R25, RZ, RZ, R5 ;  /* 0x000000ffff197224 */ /* 0x000fc400078e0005 */
[----:B------:R-:W-:Y:S02]  /*0200*/  IMAD.MOV R7, RZ, RZ, -R7 ;  /* 0x000000ffff077224 */ /* 0x000fe400078e0a07 */
[C---:B-1----:R-:W-:Y:S01]  /*0210*/  IMAD R27, R4.reuse, UR5, R5 ;  /* 0x00000005041b7c24 */ /* 0x042fe2000f8e0205 */
[C---:B------:R-:W-:Y:S01]  /*0220*/  ISETP.GE.AND P0, PT, R4.reuse, UR4, PT ;  /* 0x0000000404007c0c */ /* 0x040fe2000bf06270 */
[----:B------:R-:W-:Y:S02]  /*0230*/  IMAD R13, R4, UR5, R29 ;  /* 0x00000005040d7c24 */ /* 0x000fe4000f8e021d */
[C-C-:B------:R-:W-:Y:S02]  /*0240*/  IMAD R12, R2.reuse, 0x3, R27.reuse ;  /* 0x00000003020c7824 */ /* 0x140fe400078e021b */
[----:B------:R-:W-:-:S08]  /*0250*/  IMAD R15, R2, 0x2, R27 ;  /* 0x00000002020f7824 */ /* 0x000fd000078e021b */
.L_x_1:
[----:B------:R-:W-:Y:S02]  /*0260*/  ISETP.GT.U32.OR P1, PT, R25, 0x1f, P0 ;  /* 0x0000001f1900780c */ /* 0x000fe40000724470 */
[----:B------:R-:W-:Y:S02]  /*0270*/  ISETP.GT.U32.OR P2, PT, R29, 0x1f, P0 ;  /* 0x0000001f1d00780c */ /* 0x000fe40000744470 */
[----:B------:R-:W-:Y:S02]  /*0280*/  ISETP.GT.U32.OR P3, PT, R11, 0x1f, P0 ;  /* 0x0000001f0b00780c */ /* 0x000fe40000764470 */
[----:B------:R-:W-:-:S07]  /*0290*/  ISETP.GT.U32.OR P4, PT, R21, 0x1f, P0 ;  /* 0x0000001f1500780c */ /* 0x000fce0000784470 */
[----:B-1----:R-:W1:Y:S08]  /*02a0*/  @!P1 LDC.64 R18, c[0x0][0x380] ;  /* 0x0000e000ff129b82 */ /* 0x002e700000000a00 */
[----:B------:R-:W2:Y:S01]  /*02b0*/  @!P2 LDC.64 R16, c[0x0][0x380] ;  /* 0x0000e000ff10ab82 */ /* 0x000ea20000000a00 */
[----:B-1----:R-:W-:-:S05]  /*02c0*/  @!P1 IMAD.WIDE.U32 R18, R27, 0x4, R18 ;  /* 0x000000041b129825 */ /* 0x002fca00078e0012 */
[----:B0-----:R0:W3:Y:S01]  /*02d0*/  @!P1 LDG.E R20, desc[UR6][R18.64] ;  /* 0x0000000612149981 */ /* 0x0010e2000c1e1900 */
[----:B--2---:R-:W-:-:S05]  /*02e0*/  @!P2 IMAD.WIDE.U32 R16, R13, 0x4, R16 ;  /* 0x000000040d10a825 */ /* 0x004fca00078e0010 */
[----:B------:R1:W2:Y:S01]  /*02f0*/  @!P2 LDG.E R22, desc[UR6][R16.64] ;  /* 0x000000061016a981 */ /* 0x0002a2000c1e1900 */
[----:B0-----:R-:W0:Y:S08]  /*0300*/  @!P3 LDC.64 R18, c[0x0][0x380] ;  /* 0x0000e000ff12bb82 */ /* 0x001e300000000a00 */
[----:B-1----:R-:W1:Y:S01]  /*0310*/  @!P4 LDC.64 R16, c[0x0][0x380] ;  /* 0x0000e000ff10cb82 */ /* 0x002e620000000a00 */
[----:B0-----:R-:W-:-:S05]  /*0320*/  @!P3 IMAD.WIDE.U32 R18, R15, 0x4, R18 ;  /* 0x000000040f12b825 */ /* 0x001fca00078e0012 */
[----:B------:R-:W4:Y:S01]  /*0330*/  @!P3 LDG.E R24, desc[UR6][R18.64] ;  /* 0x000000061218b981 */ /* 0x000f22000c1e1900 */
[----:B-1----:R-:W-:-:S05]  /*0340*/  @!P4 IMAD.WIDE.U32 R16, R12, 0x4, R16 ;  /* 0x000000040c10c825 */ /* 0x002fca00078e0010 */
[----:B------:R0:W5:Y:S01]  /*0350*/  @!P4 LDG.E R26, desc[UR6][R16.64] ;  /* 0x00000006101ac981 */ /* 0x000162000c1e1900 */
[----:B------:R-:W-:Y:S01]  /*0360*/  @!P1 IADD3 R28, PT, PT, R23, R10, RZ ;  /* 0x0000000a171c9210 */ /* 0x000fe20007ffe0ff */
[C-C-:B0-----:R-:W-:Y:S02]  /*0370*/  @!P3 IMAD R17, R2.reuse, 0x108, R23.reuse ;  /* 0x000001080211b824 */ /* 0x141fe400078e0217 */
[----:B------:R-:W-:Y:S02]  /*0380*/  @!P4 IMAD R16, R2, 0x18c, R23 ;  /* 0x0000018c0210c824 */ /* 0x000fe400078e0217 */
[----:B------:R-:W-:-:S03]  /*0390*/  @!P3 IMAD.IADD R17, R17, 0x1, R10 ;  /* 0x000000011111b824 */ /* 0x000fc600078e020a */
[----:B------:R-:W-:Y:S02]  /*03a0*/  @!P4 IADD3 R16, PT, PT, R16, R10, RZ ;  /* 0x0000000a1010c210 */ /* 0x000fe40007ffe0ff */
[----:B------:R-:W-:Y:S01]  /*03b0*/  IADD3 R7, PT, PT, R7, 0x4, RZ ;  /* 0x0000000407077810 */ /* 0x000fe20007ffe0ff */
[C---:B------:R-:W-:Y:S01]  /*03c0*/  IMAD R14, R2.reuse, 0x4, R14 ;  /* 0x00000004020e7824 */ /* 0x040fe200078e020e */
[C---:B------:R-:W-:Y:S01]  /*03d0*/  LEA R11, R2.reuse, R11, 0x2 ;  /* 0x0000000b020b7211 */ /* 0x040fe200078e10ff */
[C---:B------:R-:W-:Y:S01]  /*03e0*/  IMAD R29, R2.reuse, 0x4, R29 ;  /* 0x00000004021d7824 */ /* 0x040fe200078e021d */
[C---:B------:R-:W-:Y:S01]  /*03f0*/  LEA R25, R2.reuse, R25, 0x2 ;  /* 0x0000001902197211 */ /* 0x040fe200078e10ff */
[C---:B------:R-:W-:Y:S01]  /*0400*/  IMAD R21, R2.reuse, 0x4, R21 ;  /* 0x0000000402157824 */ /* 0x040fe200078e0215 */
[C---:B------:R-:W-:Y:S01]  /*0410*/  LEA R13, R2.reuse, R13, 0x2 ;  /* 0x0000000d020d7211 */ /* 0x040fe200078e10ff */
[C---:B------:R-:W-:Y:S01]  /*0420*/  IMAD R27, R2.reuse, 0x4, R27 ;  /* 0x00000004021b7824 */ /* 0x040fe200078e021b */
[C---:B------:R-:W-:Y:S01]  /*0430*/  LEA R12, R2.reuse, R12, 0x2 ;  /* 0x0000000c020c7211 */ /* 0x040fe200078e10ff */
[----:B------:R-:W-:Y:S01]  /*0440*/  IMAD R15, R2, 0x4, R15 ;  /* 0x00000004020f7824 */ /* 0x000fe200078e020f */
[----:B---3--:R0:W-:Y:S02]  /*0450*/  @!P1 STS [R28], R20 ;  /* 0x000000141c009388 */ /* 0x0081e40000000800 */
[----:B0-----:R-:W-:-:S04]  /*0460*/  @!P2 IMAD.IADD R20, R5, 0x1, R2 ;  /* 0x000000010514a824 */ /* 0x001fc800078e0202 */
[----:B------:R-:W-:-:S05]  /*0470*/  @!P2 IMAD R19, R20, 0x84, R10 ;  /* 0x000000841413a824 */ /* 0x000fca00078e020a */
[----:B--2---:R1:W-:Y:S01]  /*0480*/  @!P2 STS [R19], R22 ;  /* 0x000000161300a388 */ /* 0x0043e20000000800 */
[----:B------:R-:W-:-:S03]  /*0490*/  ISETP.NE.AND P1, PT, R7, RZ, PT ;  /* 0x000000ff0700720c */ /* 0x000fc60003f25270 */
[----:B----4-:R1:W-:Y:S04]  /*04a0*/  @!P3 STS [R17], R24 ;  /* 0x000000181100b388 */ /* 0x0103e80000000800 */
[----:B-----5:R1:W-:Y:S01]  /*04b0*/  @!P4 STS [R16], R26 ;  /* 0x0000001a1000c388 */ /* 0x0203e20000000800 */
[----:B------:R-:W-:-:S05]  /*04c0*/  IMAD R10, R2, 0x210, R10 ;  /* 0x00000210020a7824 */ /* 0x000fca00078e020a */
[----:B------:R-:W-:Y:S05]  /*04d0*/  @P1 BRA `(.L_x_1) ;  /* 0xfffffffc00601947 */ /* 0x000fea000383ffff */
.L_x_0:
[----:B------:R-:W2:Y:S01]  /*04e0*/  LDC.64 R10, c[0x0][0x390] ;  /* 0x0000e400ff0a7b82 */ /* 0x000ea20000000a00 */
[----:B------:R-:W-:Y:S02]  /*04f0*/  LOP3.LUT R7, R9, 0x3, RZ, 0xc0, !PT ;  /* 0x0000000309077812 */ /* 0x000fe400078ec0ff */
[----:B------:R-:W-:Y:S02]  /*0500*/  ISETP.GT.U32.AND P2, PT, R2, 0xa, PT ;  /* 0x0000000a0200780c */ /* 0x000fe40003f44070 */
[C---:B------:R-:W-:Y:S02]  /*0510*/  ISETP.NE.AND P0, PT, R7.reuse, RZ, PT ;  /* 0x000000ff0700720c */ /* 0x040fe40003f05270 */
[----:B------:R-:W-:-:S11]  /*0520*/  ISETP.NE.AND P1, PT, R7, RZ, PT ;  /* 0x000000ff0700720c */ /* 0x000fd60003f25270 */
[----:B------:R-:W-:Y:S05]  /*0530*/  @!P0 BRA `(.L_x_2) ;  /* 0x0000000000588947 */ /* 0x000fea0003800000 */
[----:B------:R-:W3:Y:S01]  /*0540*/  S2UR UR5, SR_CgaCtaId ;  /* 0x00000000000579c3 */ /* 0x000ee20000008800 */
[----:B------:R-:W4:Y:S01]  /*0550*/  LDCU UR8, c[0x0][0x394] ;  /* 0x00007280ff0877ac */ /* 0x000f220008000800 */
[----:B------:R-:W-:Y:S01]  /*0560*/  IMAD.IADD R15, R5, 0x1, R14 ;  /* 0x00000001050f7824 */ /* 0x000fe200078e020e */
[----:B------:R-:W-:Y:S01]  /*0570*/  IADD3 R14, PT, PT, -R7, RZ, RZ ;  /* 0x000000ff070e7210 */ /* 0x000fe20007ffe1ff */
[----:B------:R-:W-:Y:S02]  /*0580*/  UMOV UR4, 0x400 ;  /* 0x0000040000047882 */ /* 0x000fe40000000000 */
[----:B-1----:R-:W-:Y:S01]  /*0590*/  IMAD R19, R15, 0x21, R3 ;  /* 0x000000210f137824 */ /* 0x002fe200078e0203 */
[----:B------:R-:W1:Y:S01]  /*05a0*/  LDCU UR9, c[0x0][0x390] ;  /* 0x00007200ff0977ac */ /* 0x000e620008000800 */
[----:B----4-:R-:W-:Y:S01]  /*05b0*/  IMAD R17, R4, UR8, R15 ;  /* 0x0000000804117c24 */ /* 0x010fe2000f8e020f */
[----:B---3--:R-:W-:-:S06]  /*05c0*/  ULEA UR4, UR5, UR4, 0x18 ;  /* 0x0000000405047291 */ /* 0x008fcc000f8ec0ff */
[----:B-1----:R-:W-:-:S07]  /*05d0*/  LEA R19, R19, UR4, 0x2 ;  /* 0x0000000413137c11 */ /* 0x002fce000f8e10ff */
.L_x_3:
[----:B------:R-:W-:-:S04]  /*05e0*/  ISETP.GT.U32.AND P0, PT, R15, 0x1f, PT ;  /* 0x0000001f0f00780c */ /* 0x000fc80003f04070 */
[----:B------:R-:W-:-:S13]  /*05f0*/  ISETP.GE.OR P0, PT, R4, UR9, P0 ;  /* 0x0000000904007c0c */ /* 0x000fda0008706670 */
[----:B------:R-:W1:Y:S02]  /*0600*/  @!P0 LDC.64 R12, c[0x0][0x380] ;  /* 0x0000e000ff0c8b82 */ /* 0x000e640000000a00 */
[----:B-1----:R-:W-:-:S06]  /*0610*/  @!P0 IMAD.WIDE.U32 R12, R17, 0x4, R12 ;  /* 0x00000004110c8825 */ /* 0x002fcc00078e000c */
[----:B0-----:R-:W3:Y:S01]  /*0620*/  @!P0 LDG.E R12, desc[UR6][R12.64] ;  /* 0x000000060c0c8981 */ /* 0x001ee2000c1e1900 */
[----:B------:R-:W-:Y:S01]  /*0630*/  VIADD R14, R14, 0x1 ;  /* 0x000000010e0e7836 */ /* 0x000fe20000000000 */
[C---:B------:R-:W-:Y:S01]  /*0640*/  IADD3 R15, PT, PT, R2.reuse, R15, RZ ;  /* 0x0000000f020f7210 */ /* 0x040fe20007ffe0ff */
[----:B------:R-:W-:Y:S01]  /*0650*/  IMAD.IADD R17, R2, 0x1, R17 ;  /* 0x0000000102117824 */ /* 0x000fe200078e0211 */
[----:B---3--:R0:W-:Y:S02]  /*0660*/  @!P0 STS [R19], R12 ;  /* 0x0000000c13008388 */ /* 0x0081e40000000800 */
[----:B------:R-:W-:Y:S01]  /*0670*/  ISETP.NE.AND P0, PT, R14, RZ, PT ;  /* 0x000000ff0e00720c */ /* 0x000fe20003f05270 */
[----:B0-----:R-:W-:-:S12]  /*0680*/  IMAD R19, R2, 0x84, R19 ;  /* 0x0000008402137824 */ /* 0x001fd800078e0213 */
[----:B------:R-:W-:Y:S05]  /*0690*/  @P0 BRA `(.L_x_3) ;  /* 0xfffffffc00d00947 */ /* 0x000fea000383ffff */
.L_x_2:
[----:B------:R-:W-:Y:S01]  /*06a0*/  BAR.SYNC.DEFER_BLOCKING 0x0 ;  /* 0x0000000000007b1d */ /* 0x000fe20000010000 */
[----:B------:R-:W-:Y:S02]  /*06b0*/  HFMA2 R12, -RZ, RZ, 0, 0 ;  /* 0x00000000ff0c7431 */ /* 0x000fe400000001ff */
[----:B--2---:R-:W-:-:S03]  /*06c0*/  IMAD R11, R10, R11, RZ ;  /* 0x0000000b0a0b7224 */ /* 0x004fc600078e02ff */
[----:B------:R-:W-:Y:S05]  /*06d0*/  @P2 BRA `(.L_x_4) ;  /* 0x0000000400082947 */ /* 0x000fea0003800000 */
[C---:B------:R-:W-:Y:S01]  /*06e0*/  VIADD R4, R5.reuse, 0x2 ;  /* 0x0000000205047836 */ /* 0x040fe20000000000 */
[C---:B------:R-:W-:Y:S01]  /*06f0*/  IADD3 R12, PT, PT, R5.reuse, 0x3, RZ ;  /* 0x00000003050c7810 */ /* 0x040fe20007ffe0ff */
[-C--:B------:R-:W-:Y:S01]  /*0700*/  IMAD R14, R5, R10.reuse, R10 ;  /* 0x0000000a050e7224 */ /* 0x080fe200078e020a */
[----:B------:R-:W-:Y:S01]  /*0710*/  LOP3.LUT R20, R9, 0x3c, RZ, 0xc0, !PT ;  /* 0x0000003c09147812 */ /* 0x000fe200078ec0ff */
[-CC-:B------:R-:W-:Y:S01]  /*0720*/  IMAD R13, R4, R10.reuse, R3.reuse ;  /* 0x0000000a040d7224 */ /* 0x180fe200078e0203 */
[----:B-1----:R-:W-:Y:S01]  /*0730*/  SHF.L.U32 R19, R5, 0x2, RZ ;  /* 0x0000000205137819 */ /* 0x002fe200000006ff */
[--C-:B------:R-:W-:Y:S01]  /*0740*/  IMAD R15, R12, R10, R3.reuse ;  /* 0x0000000a0c0f7224 */ /* 0x100fe200078e0203 */
[----:B------:R-:W-:Y:S01]  /*0750*/  MOV R9, R5 ;  /* 0x0000000500097202 */ /* 0x000fe20000000f00 */
[----:B------:R-:W-:Y:S01]  /*0760*/  IMAD.IADD R17, R14, 0x1, R3 ;  /* 0x000000010e117824 */ /* 0x000fe200078e0203 */
[C---:B------:R-:W-:Y:S01]  /*0770*/  LEA R10, R0.reuse, R13, 0x5 ;  /* 0x0000000d000a7211 */ /* 0x040fe200078e28ff */
[----:B------:R-:W-:Y:S01]  /*0780*/  IMAD R21, R3, 0x80, R8 ;  /* 0x0000008003157824 */ /* 0x000fe200078e0208 */
[----:B------:R-:W-:Y:S01]  /*0790*/  IADD3 R8, PT, PT, R5, R2, RZ ;  /* 0x0000000205087210 */ /* 0x000fe20007ffe0ff */
[C---:B------:R-:W-:Y:S01]  /*07a0*/  IMAD R4, R0.reuse, 0x20, R15 ;  /* 0x0000002000047824 */ /* 0x040fe200078e020f */
[----:B------:R-:W-:Y:S01]  /*07b0*/  LEA R0, R0, R17, 0x5 ;  /* 0x0000001100007211 */ /* 0x000fe200078e28ff */
[C-C-:B------:R-:W-:Y:S01]  /*07c0*/  IMAD R13, R2.reuse, 0x2, R5.reuse ;  /* 0x00000002020d7824 */ /* 0x140fe200078e0205 */
[C---:B------:R-:W-:Y:S01]  /*07d0*/  LEA R16, R2.reuse, R19, 0x3 ;  /* 0x0000001302107211 */ /* 0x040fe200078e18ff */
[----:B------:R-:W-:-:S02]  /*07e0*/  IMAD R17, R2, 0x3, R5 ;  /* 0x0000000302117824 */ /* 0x000fc400078e0205 */
[----:B------:R-:W-:Y:S02]  /*07f0*/  IMAD.MOV.U32 R12, RZ, RZ, RZ ;  /* 0x000000ffff0c7224 */ /* 0x000fe400078e00ff */
[----:B------:R-:W-:Y:S02]  /*0800*/  IMAD.MOV R20, RZ, RZ, -R20 ;  /* 0x000000ffff147224 */ /* 0x000fe400078e0a14 */
[----:B------:R-:W-:Y:S02]  /*0810*/  IMAD R18, R2, 0xc, R19 ;  /* 0x0000000c02127824 */ /* 0x000fe400078e0213 */
[----:B------:R-:W-:-:S07]  /*0820*/  IMAD.MOV.U32 R23, RZ, RZ, R8 ;  /* 0x000000ffff177224 */ /* 0x000fce00078e0008 */
.L_x_5:
[----:B------:R-:W-:Y:S01]  /*0830*/  ISETP.GT.U32.AND P0, PT, R9, 0x1f, PT ;  /* 0x0000001f0900780c */ /* 0x000fe20003f04070 */
[----:B------:R-:W1:Y:S01]  /*0840*/  LDC R25, c[0x0][0x390] ;  /* 0x0000e400ff197b82 */ /* 0x000e620000000800 */
[----:B------:R-:W-:Y:S01]  /*0850*/  ISETP.GT.U32.AND P3, PT, R13, 0x1f, PT ;  /* 0x0000001f0d00780c */ /* 0x000fe20003f64070 */
[----:B------:R-:W-:Y:S01]  /*0860*/  VIADD R20, R20, 0x4 ;  /* 0x0000000414147836 */ /* 0x000fe20000000000 */
[----:B------:R-:W-:Y:S01]  /*0870*/  ISETP.GE.OR P2, PT, R6, R11, P0 ;  /* 0x0000000b0600720c */ /* 0x000fe20000746670 */
[C---:B------:R-:W-:Y:S01]  /*0880*/  IMAD R9, R2.reuse, 0x4, R9 ;  /* 0x0000000402097824 */ /* 0x040fe200078e0209 */
[----:B------:R-:W-:Y:S01]  /*0890*/  ISETP.GT.U32.AND P0, PT, R23, 0x1f, PT ;  /* 0x0000001f1700780c */ /* 0x000fe20003f04070 */
[C---:B------:R-:W-:Y:S01]  /*08a0*/  IMAD R13, R2.reuse, 0x4, R13 ;  /* 0x00000004020d7824 */ /* 0x040fe200078e020d */
[C---:B------:R-:W-:Y:S02]  /*08b0*/  LEA R12, R2.reuse, R12, 0x2 ;  /* 0x0000000c020c7211 */ /* 0x040fe400078e10ff */
[----:B------:R-:W-:-:S07]  /*08c0*/  LEA R23, R2, R23, 0x2 ;  /* 0x0000001702177211 */ /* 0x000fce00078e10ff */
[----:B--2---:R-:W2:Y:S01]  /*08d0*/  @!P2 LDC.64 R14, c[0x0][0x388] ;  /* 0x0000e200ff0eab82 */ /* 0x004ea20000000a00 */
[----:B------:R-:W-:-:S06]  /*08e0*/  @!P2 IADD3 R24, PT, PT, R19, R21, RZ ;  /* 0x000000151318a210 */ /* 0x000fcc0007ffe0ff */
[----:B------:R-:W0:Y:S01]  /*08f0*/  @!P2 LDS R24, [R24] ;  /* 0x000000001818a984 */ /* 0x000e220000000800 */
[----:B-1----:R-:W-:-:S05]  /*0900*/  IMAD.IADD R28, R6, 0x1, R25 ;  /* 0x00000001061c7824 */ /* 0x002fca00078e0219 */
[----:B------:R-:W-:Y:S01]  /*0910*/  ISETP.GE.OR P0, PT, R28, R11, P0 ;  /* 0x0000000b1c00720c */ /* 0x000fe20000706670 */
[----:B--2---:R-:W-:-:S12]  /*0920*/  @!P2 IMAD.WIDE R26, R6, 0x4, R14 ;  /* 0x00000004061aa825 */ /* 0x004fd800078e020e */
[----:B------:R-:W1:Y:S01]  /*0930*/  @!P0 LDC.64 R14, c[0x0][0x388] ;  /* 0x0000e200ff0e8b82 */ /* 0x000e620000000a00 */
[----:B------:R-:W-:Y:S01]  /*0940*/  @!P0 LEA R22, R8, R21, 0x2 ;  /* 0x0000001508168211 */ /* 0x000fe200078e10ff */
[----:B------:R-:W-:-:S05]  /*0950*/  IMAD.IADD R6, R28, 0x1, R25 ;  /* 0x000000011c067824 */ /* 0x000fca00078e0219 */
[C---:B------:R-:W-:Y:S01]  /*0960*/  ISETP.GE.OR P3, PT, R6.reuse, R11, P3 ;  /* 0x0000000b0600720c */ /* 0x040fe20001f66670 */
[----:B------:R-:W2:Y:S01]  /*0970*/  @!P0 LDS R22, [R22] ;  /* 0x0000000016168984 */ /* 0x000ea20000000800 */
[----:B------:R-:W-:-:S11]  /*0980*/  IMAD.IADD R6, R6, 0x1, R25 ;  /* 0x0000000106067824 */ /* 0x000fd600078e0219 */
[----:B------:R-:W-:Y:S01]  /*0990*/  @!P3 IADD3 R29, PT, PT, R16, R21, RZ ;  /* 0x00000015101db210 */ /* 0x000fe20007ffe0ff */
[----:B0-----:R1:W-:Y:S01]  /*09a0*/  @!P2 STG.E desc[UR6][R26.64], R24 ;  /* 0x000000181a00a986 */ /* 0x0013e2000c101906 */
[----:B------:R-:W-:Y:S02]  /*09b0*/  ISETP.GT.U32.AND P2, PT, R17, 0x1f, PT ;  /* 0x0000001f1100780c */ /* 0x000fe40003f44070 */
[----:B------:R-:W-:Y:S02]  /*09c0*/  LEA R17, R2, R17, 0x2 ;  /* 0x0000001102117211 */ /* 0x000fe400078e10ff */
[----:B------:R-:W0:Y:S01]  /*09d0*/  @!P3 LDS R29, [R29] ;  /* 0x000000001d1db984 */ /* 0x000e220000000800 */
[C---:B------:R-:W-:Y:S02]  /*09e0*/  ISETP.GE.OR P2, PT, R6.reuse, R11, P2 ;  /* 0x0000000b0600720c */ /* 0x040fe40001746670 */
[----:B------:R-:W-:Y:S01]  /*09f0*/  IADD3 R6, PT, PT, R6, R25, RZ ;  /* 0x0000001906067210 */ /* 0x000fe20007ffe0ff */
[----:B-1----:R-:W-:-:S02]  /*0a00*/  @!P0 IMAD.WIDE R26, R0, 0x4, R14 ;  /* 0x00000004001a8825 */ /* 0x002fc400078e020e */
[----:B------:R-:W1:Y:S02]  /*0a10*/  @!P3 LDC.64 R14, c[0x0][0x388] ;  /* 0x0000e200ff0ebb82 */ /* 0x000e640000000a00 */
[----:B------:R-:W-:-:S06]  /*0a20*/  IMAD R0, R25, 0x4, R0 ;  /* 0x0000000419007824 */ /* 0x000fcc00078e0200 */
[----:B------:R-:W-:Y:S01]  /*0a30*/  @!P2 IADD3 R24, PT, PT, R18, R21, RZ ;  /* 0x000000151218a210 */ /* 0x000fe20007ffe0ff */
[----:B------:R-:W-:-:S05]  /*0a40*/  IMAD R21, R2, 0x10, R21 ;  /* 0x0000001002157824 */ /* 0x000fca00078e0215 */
[----:B------:R-:W3:Y:S04]  /*0a50*/  @!P2 LDS R24, [R24] ;  /* 0x000000001818a984 */ /* 0x000ee80000000800 */
[----:B--2---:R-:W-:Y:S01]  /*0a60*/  @!P0 STG.E desc[UR6][R26.64], R22 ;  /* 0x000000161a008986 */ /* 0x004fe2000c101906 */
[----:B------:R-:W-:Y:S01]  /*0a70*/  ISETP.NE.AND P0, PT, R20, RZ, PT ;  /* 0x000000ff1400720c */ /* 0x000fe20003f05270 */
[----:B-1----:R-:W-:Y:S01]  /*0a80*/  @!P3 IMAD.WIDE R14, R10, 0x4, R14 ;  /* 0x000000040a0eb825 */ /* 0x002fe200078e020e */
[----:B------:R-:W-:-:S04]  /*0a90*/  LEA R10, R25, R10, 0x2 ;  /* 0x0000000a190a7211 */ /* 0x000fc800078e10ff */
[----:B0-----:R0:W-:Y:S02]  /*0aa0*/  @!P3 STG.E desc[UR6][R14.64], R29 ;  /* 0x0000001d0e00b986 */ /* 0x0011e4000c101906 */
[----:B0-----:R-:W0:Y:S02]  /*0ab0*/  @!P2 LDC.64 R14, c[0x0][0x388] ;  /* 0x0000e200ff0eab82 */ /* 0x001e240000000a00 */
[----:B0-----:R-:W-:-:S04]  /*0ac0*/  @!P2 IMAD.WIDE R14, R4, 0x4, R14 ;  /* 0x00000004040ea825 */ /* 0x001fc800078e020e */
[----:B------:R-:W-:Y:S01]  /*0ad0*/  IMAD R4, R25, 0x4, R4 ;  /* 0x0000000419047824 */ /* 0x000fe200078e0204 */
[----:B---3--:R2:W-:Y:S01]  /*0ae0*/  @!P2 STG.E desc[UR6][R14.64], R24 ;  /* 0x000000180e00a986 */ /* 0x0085e2000c101906 */
[----:B------:R-:W-:Y:S05]  /*0af0*/  @P0 BRA `(.L_x_5) ;  /* 0xfffffffc004c0947 */ /* 0x000fea000383ffff */
.L_x_4:
[----:B0-----:R-:W-:Y:S05]  /*0b00*/  @!P1 EXIT ;  /* 0x000000000000994d */ /* 0x001fea0003800000 */
[----:B------:R-:W0:Y:S01]  /*0b10*/  S2UR UR5, SR_CgaCtaId ;  /* 0x00000000000579c3 */ /* 0x000e220000008800 */
[----:B------:R-:W-:Y:S01]  /*0b20*/  IADD3 R12, PT, PT, R5, R12, RZ ;  /* 0x0000000c050c7210 */ /* 0x000fe20007ffe0ff */
[----:B------:R-:W-:Y:S01]  /*0b30*/  UMOV UR4, 0x400 ;  /* 0x0000040000047882 */ /* 0x000fe20000000000 */
[----:B------:R-:W-:Y:S01]  /*0b40*/  IMAD.MOV R7, RZ, RZ, -R7 ;  /* 0x000000ffff077224 */ /* 0x000fe200078e0a07 */
[----:B------:R-:W3:Y:S02]  /*0b50*/  LDCU UR8, c[0x0][0x390] ;  /* 0x00007200ff0877ac */ /* 0x000ee40008000800 */
[----:B------:R-:W-:Y:S02]  /*0b60*/  IMAD R3, R3, 0x21, R12 ;  /* 0x0000002103037824 */ /* 0x000fe400078e020c */
[----:B------:R-:W4:Y:S01]  /*0b70*/  LDC.64 R8, c[0x0][0x388] ;  /* 0x0000e200ff087b82 */ /* 0x000f220000000a00 */
[----:B0-----:R-:W-:-:S06]  /*0b80*/  ULEA UR4, UR5, UR4, 0x18 ;  /* 0x0000000405047291 */ /* 0x001fcc000f8ec0ff */
[----:B---3--:R-:W-:-:S07]  /*0b90*/  LEA R3, R3, UR4, 0x2 ;  /* 0x0000000403037c11 */ /* 0x008fce000f8e10ff */
.L_x_6:
[----:B------:R-:W-:Y:S01]  /*0ba0*/  ISETP.GT.U32.AND P0, PT, R12, 0x1f, PT ;  /* 0x0000001f0c00780c */ /* 0x000fe20003f04070 */
[C---:B----4-:R-:W-:Y:S01]  /*0bb0*/  IMAD.WIDE R4, R6.reuse, 0x4, R8 ;  /* 0x0000000406047825 */ /* 0x050fe200078e0208 */
[----:B------:R-:W-:Y:S02]  /*0bc0*/  IADD3 R7, PT, PT, R7, 0x1, RZ ;  /* 0x0000000107077810 */ /* 0x000fe40007ffe0ff */
[----:B------:R-:W-:Y:S01]  /*0bd0*/  ISETP.GE.OR P0, PT, R6, R11, P0 ;  /* 0x0000000b0600720c */ /* 0x000fe20000706670 */
[----:B------:R-:W-:Y:S01]  /*0be0*/  IMAD.IADD R12, R2, 0x1, R12 ;  /* 0x00000001020c7824 */ /* 0x000fe200078e020c */
[----:B------:R-:W-:-:S11]  /*0bf0*/  IADD3 R6, PT, PT, R6, UR8, RZ ;  /* 0x0000000806067c10 */ /* 0x000fd6000fffe0ff */
[----:B------:R0:W3:Y:S02]  /*0c00*/  @!P0 LDS R13, [R3] ;  /* 0x00000000030d8984 */ /* 0x0000e40000000800 */
[----:B0-----:R-:W-:Y:S02]  /*0c10*/  IMAD R3, R2, 0x4, R3 ;  /* 0x0000000402037824 */ /* 0x001fe400078e0203 */
[----:B---3--:R0:W-:Y:S01]  /*0c20*/  @!P0 STG.E desc[UR6][R4.64], R13 ;  /* 0x0000000d04008986 */ /* 0x0081e2000c101906 */
[----:B------:R-:W-:-:S13]  /*0c30*/  ISETP.NE.AND P0, PT, R7, RZ, PT ;  /* 0x000000ff0700720c */ /* 0x000fda0003f05270 */
[----:B0-----:R-:W-:Y:S05]  /*0c40*/  @P0 BRA `(.L_x_6) ;  /* 0xfffffffc00d40947 */ /* 0x001fea000383ffff */
[----:B------:R-:W-:Y:S05]  /*0c50*/  EXIT ;  /* 0x000000000000794d */ /* 0x000fea0003800000 */
        .weak           $__internal_0_$__cuda_sm20_div_u16
        .type           $__internal_0_$__cuda_sm20_div_u16,@function
        .size           $__internal_0_$__cuda_sm20_div_u16,(.L_x_8 - $__internal_0_$__cuda_sm20_div_u16)
$__internal_0_$__cuda_sm20_div_u16:
[----:B------:R-:W0:Y:S01]  /*0c60*/  I2F.U16 R9, R7 ;  /* 0x0000000700097306 */ /* 0x000e220000101000 */
[----:B------:R-:W-:Y:S01]  /*0c70*/  MOV R10, 0x4b800000 ;  /* 0x4b800000000a7802 */ /* 0x000fe20000000f00 */
[----:B------:R-:W-:Y:S01]  /*0c80*/  HFMA2 R11, -RZ, RZ, 0, 0 ;  /* 0x00000000ff0b7431 */ /* 0x000fe200000001ff */
[C---:B0-----:R-:W-:Y:S02]  /*0c90*/  FSETP.GEU.AND P1, PT, |R9|.reuse, 1.175494350822287508e-38, PT ;  /* 0x008000000900780b */ /* 0x041fe40003f2e200 */
[----:B------:R-:W-:Y:S02]  /*0ca0*/  FSETP.GT.AND P0, PT, |R9|, 8.50705917302346158658e+37, PT ;  /* 0x7e8000000900780b */ /* 0x000fe40003f04200 */
[----:B------:R-:W-:-:S04]  /*0cb0*/  FSEL R10, R10, 1, !P1 ;  /* 0x3f8000000a0a7808 */ /* 0x000fc80004800000 */
[----:B------:R-:W-:Y:S02]  /*0cc0*/  FSEL R10, R10, 0.25, !P0 ;  /* 0x3e8000000a0a7808 */ /* 0x000fe40004000000 */
[----:B------:R-:W-:-:S03]  /*0cd0*/  ISETP.NE.U32.AND P0, PT, R7, RZ, PT ;  /* 0x000000ff0700720c */ /* 0x000fc60003f05070 */
[----:B------:R-:W-:-:S04]  /*0ce0*/  FMUL R12, R9, R10 ;  /* 0x0000000a090c7220 */ /* 0x000fc80000400000 */
[----:B------:R-:W0:Y:S02]  /*0cf0*/  MUFU.RCP R9, R12 ;  /* 0x0000000c00097308 */ /* 0x000e240000001000 */
[----:B0-----:R-:W-:Y:S01]  /*0d00*/  FMUL R10, R10, R9 ;  /* 0x000000090a0a7220 */ /* 0x001fe20000400000 */
[----:B------:R-:W-:-:S03]  /*0d10*/  I2FP.F32.U32.RZ R9, 0x1f ;  /* 0x0000001f00097845 */ /* 0x000fc6000020d000 */
[----:B------:R-:W-:-:S04]  /*0d20*/  VIADD R10, R10, 0x2 ;  /* 0x000000020a0a7836 */ /* 0x000fc80000000000 */
[----:B------:R-:W-:Y:S01]  /*0d30*/  FMUL.RZ R9, R9, R10 ;  /* 0x0000000a09097220 */ /* 0x000fe2000040c000 */
[----:B------:R-:W-:-:S05]  /*0d40*/  IMAD.MOV.U32 R10, RZ, RZ, R13 ;  /* 0x000000ffff0a7224 */ /* 0x000fca00078e000d */
[----:B------:R-:W0:Y:S02]  /*0d50*/  F2I.U32.TRUNC.NTZ R9, R9 ;  /* 0x0000000900097305 */ /* 0x000e24000020f000 */
[----:B0-----:R-:W-:Y:S02]  /*0d60*/  LOP3.LUT R7, R9, 0xffff, RZ, 0xc0, !PT ;  /* 0x0000ffff09077812 */ /* 0x001fe400078ec0ff */
[----:B------:R-:W-:Y:S01]  /*0d70*/  @!P0 MOV R7, 0xffffffff ;  /* 0xffffffff00078802 */ /* 0x000fe20000000f00 */
[----:B------:R-:W-:Y:S06]  /*0d80*/  RET.REL.NODEC R10 `(_Z9transposePiS_ii) ;  /* 0xfffffff00a9c7950 */ /* 0x000fec0003c3ffff */
.L_x_7:
[----:B------:R-:W-:-:S00]  /*0d90*/  BRA `(.L_x_7) ;  /* 0xfffffffc00fc7947 */ /* 0x000fc0000383ffff */
[----:B------:R-:W-:-:S00]  /*0da0*/  NOP ;  /* 0x0000000000007918 */ /* 0x000fc00000000000 */
        /* <DEDUP_REMOVED lines=13> */
.L_x_8:


//--------------------- .nv.shared._Z9transposePiS_ii --------------------------
	.section	.nv.shared._Z9transposePiS_ii,"aw",@nobits
	.sectionflags	@""
	.align	4
.nv.shared._Z9transposePiS_ii:
	.zero		5248


//--------------------- .nv.shared.reserved.0     --------------------------
	.section	.nv.shared.reserved.0,"aw",@nobits
	.weak		__nv_reservedSMEM_offset_0_alias
	.size		__nv_reservedSMEM_offset_0_alias, 0, 64
	.other		__nv_reservedSMEM_offset_0_alias,@"STO_CUDA_RESERVED_SHARED STV_DEFAULT"
__nv_reservedSMEM_offset_0_alias:
	.zero		0
	.zero		64


//--------------------- .nv.constant0._Z9transposePiS_ii --------------------------
	.section	.nv.constant0._Z9transposePiS_ii,"a",@progbits
	.sectionflags	@""
	.align	4
.nv.constant0._Z9transposePiS_ii:
	.zero		920


//--------------------- SYMBOLS --------------------------

	.type		.nv.reservedSmem.offset0,@object
	.size		.nv.reservedSmem.offset0,0x4
	.type		.nv.reservedSmem.cap,@object
	.size		.nv.reservedSmem.cap,0x4
